//
// Generated by NVIDIA NVVM Compiler
//
// Compiler Build ID: CL-36424714
// Cuda compilation tools, release 13.0, V13.0.88
// Based on NVVM 20.0.0
//

.version 9.0
.target sm_100
.address_size 64

	// .globl	_Z12simpleKernelv
.extern .func  (.param .b32 func_retval0) vprintf
(
	.param .b64 vprintf_param_0,
	.param .b64 vprintf_param_1
)
;
.global .align 1 .b8 $str[14] = {72, 101, 108, 108, 111, 32, 87, 111, 114, 108, 100, 33, 10};

.visible .entry _Z12simpleKernelv()
{
	.reg .b32 	%r<3>;
	.reg .b64 	%rd<3>;

	mov.u64 	%rd1, $str;
	cvta.global.u64 	%rd2, %rd1;
	{ // callseq 0, 0
	.param .b64 param0;
	st.param.b64 	[param0], %rd2;
	.param .b64 param1;
	st.param.b64 	[param1], 0;
	.param .b32 retval0;
	call.uni (retval0), 
	vprintf, 
	(
	param0, 
	param1
	);
	ld.param.b32 	%r1, [retval0];
	} // callseq 0
	ret;

}


// ===== COMPILED SASS (sm_100) =====

	.target	sm_100

	.elftype	@"ET_EXEC"


//--------------------- .note.nv.tkinfo           --------------------------
	.section	.note.nv.tkinfo,"",@"SHT_NOTE"
	.sectionflags	@"SHF_NOTE_NV_TKINFO"
	.tkinfo
        /*0018*/ 	.word	0x00000002
        /*0030*/ 	.string	""
        /*0030*/ 	.string	"ptxas"
        /*0030*/ 	.string	"Cuda compilation tools, release 13.0, V13.0.88"
        /*0030*/ 	.string	"Build cuda_13.0.r13.0/compiler.36424714_0"
        /*0030*/ 	.string	"-arch sm_100 -m 64 "



//--------------------- .note.nv.cuinfo           --------------------------
	.section	.note.nv.cuinfo,"",@"SHT_NOTE"
	.sectionflags	@"SHF_NOTE_NV_CUINFO"
        /*0018*/ 	.short	0x0002
        /*001a*/ 	.short	0x0064
        /*001c*/ 	.short	0x0082
	.zero		2


//--------------------- .nv.info                  --------------------------
	.section	.nv.info,"",@"SHT_CUDA_INFO"
	.align	4


	//----- nvinfo : EIATTR_REGCOUNT
	.align		4
        /*0000*/ 	.byte	0x04, 0x2f
        /*0002*/ 	.short	(.L_2 - .L_1)
	.align		4
.L_1:
        /*0004*/ 	.word	index@(_Z12simpleKernelv)
        /*0008*/ 	.word	0x00000018


	//----- nvinfo : EIATTR_FRAME_SIZE
	.align		4
.L_2:
        /*000c*/ 	.byte	0x04, 0x11
        /*000e*/ 	.short	(.L_4 - .L_3)
	.align		4
.L_3:
        /*0010*/ 	.word	index@(_Z12simpleKernelv)
        /*0014*/ 	.word	0x00000000


	//----- nvinfo : EIATTR_MIN_STACK_SIZE
	.align		4
.L_4:
        /*0018*/ 	.byte	0x04, 0x12
        /*001a*/ 	.short	(.L_6 - .L_5)
	.align		4
.L_5:
        /*001c*/ 	.word	index@(_Z12simpleKernelv)
        /*0020*/ 	.word	0x00000000
.L_6:


//--------------------- .nv.compat                --------------------------
	.section	.nv.compat,"",@"SHT_CUDA_COMPAT_INFO"
	.align	4
        /*0000*/ 	.byte	0x02, 0x09, 0x00, 0x00, 0x02, 0x02, 0x01, 0x00, 0x02, 0x05, 0x05, 0x00, 0x03, 0x07, 0x01, 0x01
        /*0010*/ 	.byte	0x02, 0x03, 0x00, 0x00, 0x02, 0x06, 0x01, 0x00, 0x04, 0x0b, 0x08, 0x00, 0x09, 0x00, 0x00, 0x00
        /*0020*/ 	.byte	0x00, 0x00, 0x00, 0x00


//--------------------- .nv.info._Z12simpleKernelv --------------------------
	.section	.nv.info._Z12simpleKernelv,"",@"SHT_CUDA_INFO"
	.sectionflags	@""
	.align	4


	//----- nvinfo : EIATTR_CUDA_API_VERSION
	.align		4
        /*0000*/ 	.byte	0x04, 0x37
        /*0002*/ 	.short	(.L_8 - .L_7)
.L_7:
        /*0004*/ 	.word	0x00000082


	//----- nvinfo : EIATTR_SPARSE_MMA_MASK
	.align		4
.L_8:
        /*0008*/ 	.byte	0x03, 0x50
        /*000a*/ 	.short	0x0000


	//----- nvinfo : EIATTR_MAXREG_COUNT
	.align		4
        /*000c*/ 	.byte	0x03, 0x1b
        /*000e*/ 	.short	0x00ff


	//----- nvinfo : EIATTR_EXTERNS
	.align		4
        /*0010*/ 	.byte	0x04, 0x0f
        /*0012*/ 	.short	(.L_10 - .L_9)


	//   ....[0]....
	.align		4
.L_9:
        /*0014*/ 	.word	index@(vprintf)


	//----- nvinfo : EIATTR_MERCURY_ISA_VERSION
	.align		4
.L_10:
        /*0018*/ 	.byte	0x03, 0x5f
        /*001a*/ 	.short	0x0101


	//----- nvinfo : EIATTR_VRC_CTA_INIT_COUNT
	.align		4
        /*001c*/ 	.byte	0x02, 0x4a
	.zero		1
	.zero		1


	//----- nvinfo : EIATTR_SYSCALL_OFFSETS
	.align		4
        /*0020*/ 	.byte	0x04, 0x46
        /*0022*/ 	.short	(.L_12 - .L_11)


	//   ....[0]....
.L_11:
        /*0024*/ 	.word	0x00000080


	//----- nvinfo : EIATTR_EXIT_INSTR_OFFSETS
	.align		4
.L_12:
        /*0028*/ 	.byte	0x04, 0x1c
        /*002a*/ 	.short	(.L_14 - .L_13)


	//   ....[0]....
.L_13:
        /*002c*/ 	.word	0x00000090


	//----- nvinfo : EIATTR_SW_WAR
	.align		4
.L_14:
        /*0030*/ 	.byte	0x04, 0x36
        /*0032*/ 	.short	(.L_16 - .L_15)
.L_15:
        /*0034*/ 	.word	0x00000008
.L_16:


//--------------------- .nv.callgraph             --------------------------
	.section	.nv.callgraph,"",@"SHT_CUDA_CALLGRAPH"
	.align	4
	.sectionentsize	8
	.align		4
        /*0000*/ 	.word	0x00000000
	.align		4
        /*0004*/ 	.word	0xffffffff
	.align		4
        /*0008*/ 	.word	index@(_Z12simpleKernelv)
	.align		4
        /*000c*/ 	.word	index@(vprintf)
	.align		4
        /*0010*/ 	.word	0x00000000
	.align		4
        /*0014*/ 	.word	0xfffffffe
	.align		4
        /*0018*/ 	.word	0x00000000
	.align		4
        /*001c*/ 	.word	0xfffffffd
	.align		4
        /*0020*/ 	.word	0x00000000
	.align		4
        /*0024*/ 	.word	0xfffffffc


//--------------------- .nv.constant4             --------------------------
	.section	.nv.constant4,"a",@progbits
	.align	8
	.align		8
.nv.constant4:
        /*0000*/ 	.dword	vprintf
	.align		8
        /*0008*/ 	.dword	$str


//--------------------- .text._Z12simpleKernelv   --------------------------
	.section	.text._Z12simpleKernelv,"ax",@progbits
	.align	128
        .global         _Z12simpleKernelv
        .type           _Z12simpleKernelv,@function
        .size           _Z12simpleKernelv,(.L_x_2 - _Z12simpleKernelv)
        .other          _Z12simpleKernelv,@"STO_CUDA_ENTRY STV_DEFAULT"
_Z12simpleKernelv:
.text._Z12simpleKernelv:
[----:B------:R-:W0:Y:S01]  /*0000*/  LDC R1, c[0x0][0x37c] ;  /* 0x0000df00ff017b82 */ /* 0x000e220000000800 */
[----:B------:R-:W-:Y:S01]  /*0010*/  MOV R0, 0x0 ;  /* 0x0000000000007802 */ /* 0x000fe20000000f00 */
[----:B------:R-:W1:Y:S01]  /*0020*/  LDCU.64 UR4, c[0x4][0x8] ;  /* 0x01000100ff0477ac */ /* 0x000e620008000a00 */
[----:B------:R-:W-:-:S05]  /*0030*/  CS2R R6, SRZ ;  /* 0x0000000000067805 */ /* 0x000fca000001ff00 */
[----:B------:R2:W3:Y:S01]  /*0040*/  LDC.64 R2, c[0x4][R0] ;  /* 0x0100000000027b82 */ /* 0x0004e20000000a00 */
[----:B-1----:R-:W-:Y:S02]  /*0050*/  IMAD.U32 R4, RZ, RZ, UR4 ;  /* 0x00000004ff047e24 */ /* 0x002fe4000f8e00ff */
[----:B--2---:R-:W-:-:S07]  /*0060*/  IMAD.U32 R5, RZ, RZ, UR5 ;  /* 0x00000005ff057e24 */ /* 0x004fce000f8e00ff */
[----:B------:R-:W-:-:S07]  /*0070*/  LEPC R20, `(.L_x_0) ;  /* 0x000000001014794e */ /* 0x000fce0000000000 */
[----:B0--3--:R-:W-:Y:S05]  /*0080*/  CALL.ABS.NOINC R2 ;  /* 0x0000000002007343 */ /* 0x009fea0003c00000 */
.L_x_0:
[----:B------:R-:W-:Y:S05]  /*0090*/  EXIT ;  /* 0x000000000000794d */ /* 0x000fea0003800000 */
.L_x_1:
[----:B------:R-:W-:-:S00]  /*00a0*/  BRA `(.L_x_1) ;  /* 0xfffffffc00fc7947 */ /* 0x000fc0000383ffff */
[----:B------:R-:W-:-:S00]  /*00b0*/  NOP ;  /* 0x0000000000007918 */ /* 0x000fc00000000000 */
        /* <DEDUP_REMOVED lines=12> */
.L_x_2:


//--------------------- .nv.global.init           --------------------------
	.section	.nv.global.init,"aw",@progbits
.nv.global.init:
	.type		$str,@object
	.size		$str,(.L_0 - $str)
$str:
        /*0000*/ 	.byte	0x48, 0x65, 0x6c, 0x6c, 0x6f, 0x20, 0x57, 0x6f, 0x72, 0x6c, 0x64, 0x21, 0x0a, 0x00
.L_0:


//--------------------- .nv.shared.reserved.0     --------------------------
	.section	.nv.shared.reserved.0,"aw",@nobits
	.weak		__nv_reservedSMEM_offset_0_alias
	.size		__nv_reservedSMEM_offset_0_alias, 0, 64
	.other		__nv_reservedSMEM_offset_0_alias,@"STO_CUDA_RESERVED_SHARED STV_DEFAULT"
__nv_reservedSMEM_offset_0_alias:
	.zero		0
	.zero		64


//--------------------- .nv.constant0._Z12simpleKernelv --------------------------
	.section	.nv.constant0._Z12simpleKernelv,"a",@progbits
	.sectionflags	@""
	.align	4
.nv.constant0._Z12simpleKernelv:
	.zero		896


//--------------------- SYMBOLS --------------------------

	.type		.nv.reservedSmem.offset0,@object
	.size		.nv.reservedSmem.offset0,0x4
	.type		vprintf,@function
